//
// Generated by NVIDIA NVVM Compiler
//
// Compiler Build ID: CL-36424714
// Cuda compilation tools, release 13.0, V13.0.88
// Based on NVVM 20.0.0
//

.version 9.0
.target sm_100
.address_size 64

	// .globl	_Z16display_threads1Pf

.visible .entry _Z16display_threads1Pf(
	.param .u64 .ptr .align 1 _Z16display_threads1Pf_param_0
)
{
	.reg .pred 	%p<2>;
	.reg .b32 	%r<2>;
	.reg .b32 	%f<2>;
	.reg .b64 	%rd<5>;

	ld.param.u64 	%rd1, [_Z16display_threads1Pf_param_0];
	mov.u32 	%r1, %tid.x;
	setp.gt.u32 	%p1, %r1, 9;
	@%p1 bra 	$L__BB0_2;
	cvta.to.global.u64 	%rd2, %rd1;
	cvt.rn.f32.u32 	%f1, %r1;
	mul.wide.u32 	%rd3, %r1, 4;
	add.s64 	%rd4, %rd2, %rd3;
	st.global.f32 	[%rd4], %f1;
$L__BB0_2:
	ret;

}
	// .globl	_Z16display_threads2Pf
.visible .entry _Z16display_threads2Pf(
	.param .u64 .ptr .align 1 _Z16display_threads2Pf_param_0
)
{
	.reg .pred 	%p<2>;
	.reg .b32 	%r<4>;
	.reg .b32 	%f<2>;
	.reg .b64 	%rd<5>;

	ld.param.u64 	%rd1, [_Z16display_threads2Pf_param_0];
	mov.u32 	%r2, %tid.x;
	mov.u32 	%r3, %ctaid.x;
	add.s32 	%r1, %r2, %r3;
	setp.gt.s32 	%p1, %r1, 9;
	@%p1 bra 	$L__BB1_2;
	cvta.to.global.u64 	%rd2, %rd1;
	cvt.rn.f32.s32 	%f1, %r1;
	mul.wide.s32 	%rd3, %r1, 4;
	add.s64 	%rd4, %rd2, %rd3;
	st.global.f32 	[%rd4], %f1;
$L__BB1_2:
	ret;

}
	// .globl	_Z16display_threads3Pf
.visible .entry _Z16display_threads3Pf(
	.param .u64 .ptr .align 1 _Z16display_threads3Pf_param_0
)
{
	.reg .pred 	%p<2>;
	.reg .b32 	%r<5>;
	.reg .b32 	%f<2>;
	.reg .b64 	%rd<5>;

	ld.param.u64 	%rd1, [_Z16display_threads3Pf_param_0];
	mov.u32 	%r2, %tid.x;
	mov.u32 	%r3, %ntid.x;
	mov.u32 	%r4, %ctaid.x;
	mad.lo.s32 	%r1, %r3, %r4, %r2;
	setp.gt.s32 	%p1, %r1, 9;
	@%p1 bra 	$L__BB2_2;
	cvta.to.global.u64 	%rd2, %rd1;
	cvt.rn.f32.s32 	%f1, %r1;
	mul.wide.s32 	%rd3, %r1, 4;
	add.s64 	%rd4, %rd2, %rd3;
	st.global.f32 	[%rd4], %f1;
$L__BB2_2:
	ret;

}


// ===== COMPILED SASS (sm_100) =====

	.target	sm_100

	.elftype	@"ET_EXEC"


//--------------------- .note.nv.tkinfo           --------------------------
	.section	.note.nv.tkinfo,"",@"SHT_NOTE"
	.sectionflags	@"SHF_NOTE_NV_TKINFO"
	.tkinfo
        /*0018*/ 	.word	0x00000002
        /*0030*/ 	.string	""
        /*0030*/ 	.string	"ptxas"
        /*0030*/ 	.string	"Cuda compilation tools, release 13.0, V13.0.88"
        /*0030*/ 	.string	"Build cuda_13.0.r13.0/compiler.36424714_0"
        /*0030*/ 	.string	"-arch sm_100 -m 64 "



//--------------------- .note.nv.cuinfo           --------------------------
	.section	.note.nv.cuinfo,"",@"SHT_NOTE"
	.sectionflags	@"SHF_NOTE_NV_CUINFO"
        /*0018*/ 	.short	0x0002
        /*001a*/ 	.short	0x0064
        /*001c*/ 	.short	0x0082
	.zero		2


//--------------------- .nv.info                  --------------------------
	.section	.nv.info,"",@"SHT_CUDA_INFO"
	.align	4


	//----- nvinfo : EIATTR_REGCOUNT
	.align		4
        /*0000*/ 	.byte	0x04, 0x2f
        /*0002*/ 	.short	(.L_1 - .L_0)
	.align		4
.L_0:
        /*0004*/ 	.word	index@(_Z16display_threads1Pf)
        /*0008*/ 	.word	0x0000000a


	//----- nvinfo : EIATTR_FRAME_SIZE
	.align		4
.L_1:
        /*000c*/ 	.byte	0x04, 0x11
        /*000e*/ 	.short	(.L_3 - .L_2)
	.align		4
.L_2:
        /*0010*/ 	.word	index@(_Z16display_threads1Pf)
        /*0014*/ 	.word	0x00000000


	//----- nvinfo : EIATTR_REGCOUNT
	.align		4
.L_3:
        /*0018*/ 	.byte	0x04, 0x2f
        /*001a*/ 	.short	(.L_5 - .L_4)
	.align		4
.L_4:
        /*001c*/ 	.word	index@(_Z16display_threads2Pf)
        /*0020*/ 	.word	0x0000000a


	//----- nvinfo : EIATTR_FRAME_SIZE
	.align		4
.L_5:
        /*0024*/ 	.byte	0x04, 0x11
        /*0026*/ 	.short	(.L_7 - .L_6)
	.align		4
.L_6:
        /*0028*/ 	.word	index@(_Z16display_threads2Pf)
        /*002c*/ 	.word	0x00000000


	//----- nvinfo : EIATTR_REGCOUNT
	.align		4
.L_7:
        /*0030*/ 	.byte	0x04, 0x2f
        /*0032*/ 	.short	(.L_9 - .L_8)
	.align		4
.L_8:
        /*0034*/ 	.word	index@(_Z16display_threads3Pf)
        /*0038*/ 	.word	0x0000000a


	//----- nvinfo : EIATTR_FRAME_SIZE
	.align		4
.L_9:
        /*003c*/ 	.byte	0x04, 0x11
        /*003e*/ 	.short	(.L_11 - .L_10)
	.align		4
.L_10:
        /*0040*/ 	.word	index@(_Z16display_threads3Pf)
        /*0044*/ 	.word	0x00000000


	//----- nvinfo : EIATTR_MIN_STACK_SIZE
	.align		4
.L_11:
        /*0048*/ 	.byte	0x04, 0x12
        /*004a*/ 	.short	(.L_13 - .L_12)
	.align		4
.L_12:
        /*004c*/ 	.word	index@(_Z16display_threads3Pf)
        /*0050*/ 	.word	0x00000000


	//----- nvinfo : EIATTR_MIN_STACK_SIZE
	.align		4
.L_13:
        /*0054*/ 	.byte	0x04, 0x12
        /*0056*/ 	.short	(.L_15 - .L_14)
	.align		4
.L_14:
        /*0058*/ 	.word	index@(_Z16display_threads2Pf)
        /*005c*/ 	.word	0x00000000


	//----- nvinfo : EIATTR_MIN_STACK_SIZE
	.align		4
.L_15:
        /*0060*/ 	.byte	0x04, 0x12
        /*0062*/ 	.short	(.L_17 - .L_16)
	.align		4
.L_16:
        /*0064*/ 	.word	index@(_Z16display_threads1Pf)
        /*0068*/ 	.word	0x00000000
.L_17:


//--------------------- .nv.compat                --------------------------
	.section	.nv.compat,"",@"SHT_CUDA_COMPAT_INFO"
	.align	4
        /*0000*/ 	.byte	0x02, 0x09, 0x00, 0x00, 0x02, 0x02, 0x01, 0x00, 0x02, 0x05, 0x05, 0x00, 0x03, 0x07, 0x01, 0x01
        /*0010*/ 	.byte	0x02, 0x03, 0x00, 0x00, 0x02, 0x06, 0x01, 0x00, 0x04, 0x0b, 0x08, 0x00, 0x09, 0x00, 0x00, 0x00
        /*0020*/ 	.byte	0x00, 0x00, 0x00, 0x00


//--------------------- .nv.info._Z16display_threads3Pf --------------------------
	.section	.nv.info._Z16display_threads3Pf,"",@"SHT_CUDA_INFO"
	.sectionflags	@""
	.align	4


	//----- nvinfo : EIATTR_CUDA_API_VERSION
	.align		4
        /*0000*/ 	.byte	0x04, 0x37
        /*0002*/ 	.short	(.L_19 - .L_18)
.L_18:
        /*0004*/ 	.word	0x00000082


	//----- nvinfo : EIATTR_KPARAM_INFO
	.align		4
.L_19:
        /*0008*/ 	.byte	0x04, 0x17
        /*000a*/ 	.short	(.L_21 - .L_20)
.L_20:
        /*000c*/ 	.word	0x00000000
        /*0010*/ 	.short	0x0000
        /*0012*/ 	.short	0x0000
        /*0014*/ 	.byte	0x00, 0xf5, 0x21, 0x00


	//----- nvinfo : EIATTR_SPARSE_MMA_MASK
	.align		4
.L_21:
        /*0018*/ 	.byte	0x03, 0x50
        /*001a*/ 	.short	0x0000


	//----- nvinfo : EIATTR_MAXREG_COUNT
	.align		4
        /*001c*/ 	.byte	0x03, 0x1b
        /*001e*/ 	.short	0x00ff


	//----- nvinfo : EIATTR_MERCURY_ISA_VERSION
	.align		4
        /*0020*/ 	.byte	0x03, 0x5f
        /*0022*/ 	.short	0x0101


	//----- nvinfo : EIATTR_VRC_CTA_INIT_COUNT
	.align		4
        /*0024*/ 	.byte	0x02, 0x4a
	.zero		1
	.zero		1


	//----- nvinfo : EIATTR_EXIT_INSTR_OFFSETS
	.align		4
        /*0028*/ 	.byte	0x04, 0x1c
        /*002a*/ 	.short	(.L_23 - .L_22)


	//   ....[0]....
.L_22:
        /*002c*/ 	.word	0x00000060


	//   ....[1]....
        /*0030*/ 	.word	0x000000c0


	//----- nvinfo : EIATTR_CBANK_PARAM_SIZE
	.align		4
.L_23:
        /*0034*/ 	.byte	0x03, 0x19
        /*0036*/ 	.short	0x0008


	//----- nvinfo : EIATTR_PARAM_CBANK
	.align		4
        /*0038*/ 	.byte	0x04, 0x0a
        /*003a*/ 	.short	(.L_25 - .L_24)
	.align		4
.L_24:
        /*003c*/ 	.word	index@(.nv.constant0._Z16display_threads3Pf)
        /*0040*/ 	.short	0x0380
        /*0042*/ 	.short	0x0008


	//----- nvinfo : EIATTR_SW_WAR
	.align		4
.L_25:
        /*0044*/ 	.byte	0x04, 0x36
        /*0046*/ 	.short	(.L_27 - .L_26)
.L_26:
        /*0048*/ 	.word	0x00000008
.L_27:


//--------------------- .nv.info._Z16display_threads2Pf --------------------------
	.section	.nv.info._Z16display_threads2Pf,"",@"SHT_CUDA_INFO"
	.sectionflags	@""
	.align	4


	//----- nvinfo : EIATTR_CUDA_API_VERSION
	.align		4
        /*0000*/ 	.byte	0x04, 0x37
        /*0002*/ 	.short	(.L_29 - .L_28)
.L_28:
        /*0004*/ 	.word	0x00000082


	//----- nvinfo : EIATTR_KPARAM_INFO
	.align		4
.L_29:
        /*0008*/ 	.byte	0x04, 0x17
        /*000a*/ 	.short	(.L_31 - .L_30)
.L_30:
        /*000c*/ 	.word	0x00000000
        /*0010*/ 	.short	0x0000
        /*0012*/ 	.short	0x0000
        /*0014*/ 	.byte	0x00, 0xf5, 0x21, 0x00


	//----- nvinfo : EIATTR_SPARSE_MMA_MASK
	.align		4
.L_31:
        /*0018*/ 	.byte	0x03, 0x50
        /*001a*/ 	.short	0x0000


	//----- nvinfo : EIATTR_MAXREG_COUNT
	.align		4
        /*001c*/ 	.byte	0x03, 0x1b
        /*001e*/ 	.short	0x00ff


	//----- nvinfo : EIATTR_MERCURY_ISA_VERSION
	.align		4
        /*0020*/ 	.byte	0x03, 0x5f
        /*0022*/ 	.short	0x0101


	//----- nvinfo : EIATTR_VRC_CTA_INIT_COUNT
	.align		4
        /*0024*/ 	.byte	0x02, 0x4a
	.zero		1
	.zero		1


	//----- nvinfo : EIATTR_EXIT_INSTR_OFFSETS
	.align		4
        /*0028*/ 	.byte	0x04, 0x1c
        /*002a*/ 	.short	(.L_33 - .L_32)


	//   ....[0]....
.L_32:
        /*002c*/ 	.word	0x00000050


	//   ....[1]....
        /*0030*/ 	.word	0x000000b0


	//----- nvinfo : EIATTR_CBANK_PARAM_SIZE
	.align		4
.L_33:
        /*0034*/ 	.byte	0x03, 0x19
        /*0036*/ 	.short	0x0008


	//----- nvinfo : EIATTR_PARAM_CBANK
	.align		4
        /*0038*/ 	.byte	0x04, 0x0a
        /*003a*/ 	.short	(.L_35 - .L_34)
	.align		4
.L_34:
        /*003c*/ 	.word	index@(.nv.constant0._Z16display_threads2Pf)
        /*0040*/ 	.short	0x0380
        /*0042*/ 	.short	0x0008


	//----- nvinfo : EIATTR_SW_WAR
	.align		4
.L_35:
        /*0044*/ 	.byte	0x04, 0x36
        /*0046*/ 	.short	(.L_37 - .L_36)
.L_36:
        /*0048*/ 	.word	0x00000008
.L_37:


//--------------------- .nv.info._Z16display_threads1Pf --------------------------
	.section	.nv.info._Z16display_threads1Pf,"",@"SHT_CUDA_INFO"
	.sectionflags	@""
	.align	4


	//----- nvinfo : EIATTR_CUDA_API_VERSION
	.align		4
        /*0000*/ 	.byte	0x04, 0x37
        /*0002*/ 	.short	(.L_39 - .L_38)
.L_38:
        /*0004*/ 	.word	0x00000082


	//----- nvinfo : EIATTR_KPARAM_INFO
	.align		4
.L_39:
        /*0008*/ 	.byte	0x04, 0x17
        /*000a*/ 	.short	(.L_41 - .L_40)
.L_40:
        /*000c*/ 	.word	0x00000000
        /*0010*/ 	.short	0x0000
        /*0012*/ 	.short	0x0000
        /*0014*/ 	.byte	0x00, 0xf5, 0x21, 0x00


	//----- nvinfo : EIATTR_SPARSE_MMA_MASK
	.align		4
.L_41:
        /*0018*/ 	.byte	0x03, 0x50
        /*001a*/ 	.short	0x0000


	//----- nvinfo : EIATTR_MAXREG_COUNT
	.align		4
        /*001c*/ 	.byte	0x03, 0x1b
        /*001e*/ 	.short	0x00ff


	//----- nvinfo : EIATTR_MERCURY_ISA_VERSION
	.align		4
        /*0020*/ 	.byte	0x03, 0x5f
        /*0022*/ 	.short	0x0101


	//----- nvinfo : EIATTR_VRC_CTA_INIT_COUNT
	.align		4
        /*0024*/ 	.byte	0x02, 0x4a
	.zero		1
	.zero		1


	//----- nvinfo : EIATTR_EXIT_INSTR_OFFSETS
	.align		4
        /*0028*/ 	.byte	0x04, 0x1c
        /*002a*/ 	.short	(.L_43 - .L_42)


	//   ....[0]....
.L_42:
        /*002c*/ 	.word	0x00000030


	//   ....[1]....
        /*0030*/ 	.word	0x00000090


	//----- nvinfo : EIATTR_CBANK_PARAM_SIZE
	.align		4
.L_43:
        /*0034*/ 	.byte	0x03, 0x19
        /*0036*/ 	.short	0x0008


	//----- nvinfo : EIATTR_PARAM_CBANK
	.align		4
        /*0038*/ 	.byte	0x04, 0x0a
        /*003a*/ 	.short	(.L_45 - .L_44)
	.align		4
.L_44:
        /*003c*/ 	.word	index@(.nv.constant0._Z16display_threads1Pf)
        /*0040*/ 	.short	0x0380
        /*0042*/ 	.short	0x0008


	//----- nvinfo : EIATTR_SW_WAR
	.align		4
.L_45:
        /*0044*/ 	.byte	0x04, 0x36
        /*0046*/ 	.short	(.L_47 - .L_46)
.L_46:
        /*0048*/ 	.word	0x00000008
.L_47:


//--------------------- .nv.callgraph             --------------------------
	.section	.nv.callgraph,"",@"SHT_CUDA_CALLGRAPH"
	.align	4
	.sectionentsize	8
	.align		4
        /*0000*/ 	.word	0x00000000
	.align		4
        /*0004*/ 	.word	0xffffffff
	.align		4
        /*0008*/ 	.word	0x00000000
	.align		4
        /*000c*/ 	.word	0xfffffffe
	.align		4
        /*0010*/ 	.word	0x00000000
	.align		4
        /*0014*/ 	.word	0xfffffffd
	.align		4
        /*0018*/ 	.word	0x00000000
	.align		4
        /*001c*/ 	.word	0xfffffffc


//--------------------- .text._Z16display_threads3Pf --------------------------
	.section	.text._Z16display_threads3Pf,"ax",@progbits
	.align	128
        .global         _Z16display_threads3Pf
        .type           _Z16display_threads3Pf,@function
        .size           _Z16display_threads3Pf,(.L_x_3 - _Z16display_threads3Pf)
        .other          _Z16display_threads3Pf,@"STO_CUDA_ENTRY STV_DEFAULT"
_Z16display_threads3Pf:
.text._Z16display_threads3Pf:
[----:B------:R-:W-:Y:S01]  /*0000*/  LDC R1, c[0x0][0x37c] ;  /* 0x0000df00ff017b82 */ /* 0x000fe20000000800 */
[----:B------:R-:W0:Y:S01]  /*0010*/  S2R R5, SR_TID.X ;  /* 0x0000000000057919 */ /* 0x000e220000002100 */
[----:B------:R-:W0:Y:S01]  /*0020*/  LDCU UR4, c[0x0][0x360] ;  /* 0x00006c00ff0477ac */ /* 0x000e220008000800 */
[----:B------:R-:W0:Y:S02]  /*0030*/  S2R R0, SR_CTAID.X ;  /* 0x0000000000007919 */ /* 0x000e240000002500 */
[----:B0-----:R-:W-:-:S05]  /*0040*/  IMAD R5, R0, UR4, R5 ;  /* 0x0000000400057c24 */ /* 0x001fca000f8e0205 */
[----:B------:R-:W-:-:S13]  /*0050*/  ISETP.GT.AND P0, PT, R5, 0x9, PT ;  /* 0x000000090500780c */ /* 0x000fda0003f04270 */
[----:B------:R-:W-:Y:S05]  /*0060*/  @P0 EXIT ;  /* 0x000000000000094d */ /* 0x000fea0003800000 */
[----:B------:R-:W0:Y:S01]  /*0070*/  LDC.64 R2, c[0x0][0x380] ;  /* 0x0000e000ff027b82 */ /* 0x000e220000000a00 */
[----:B------:R-:W1:Y:S01]  /*0080*/  LDCU.64 UR4, c[0x0][0x358] ;  /* 0x00006b00ff0477ac */ /* 0x000e620008000a00 */
[----:B------:R-:W-:Y:S01]  /*0090*/  I2FP.F32.S32 R7, R5 ;  /* 0x0000000500077245 */ /* 0x000fe20000201400 */
[----:B0-----:R-:W-:-:S05]  /*00a0*/  IMAD.WIDE R2, R5, 0x4, R2 ;  /* 0x0000000405027825 */ /* 0x001fca00078e0202 */
[----:B-1----:R-:W-:Y:S01]  /*00b0*/  STG.E desc[UR4][R2.64], R7 ;  /* 0x0000000702007986 */ /* 0x002fe2000c101904 */
[----:B------:R-:W-:Y:S05]  /*00c0*/  EXIT ;  /* 0x000000000000794d */ /* 0x000fea0003800000 */
.L_x_0:
[----:B------:R-:W-:-:S00]  /*00d0*/  BRA `(.L_x_0) ;  /* 0xfffffffc00fc7947 */ /* 0x000fc0000383ffff */
[----:B------:R-:W-:-:S00]  /*00e0*/  NOP ;  /* 0x0000000000007918 */ /* 0x000fc00000000000 */
        /* <DEDUP_REMOVED lines=9> */
.L_x_3:


//--------------------- .text._Z16display_threads2Pf --------------------------
	.section	.text._Z16display_threads2Pf,"ax",@progbits
	.align	128
        .global         _Z16display_threads2Pf
        .type           _Z16display_threads2Pf,@function
        .size           _Z16display_threads2Pf,(.L_x_4 - _Z16display_threads2Pf)
        .other          _Z16display_threads2Pf,@"STO_CUDA_ENTRY STV_DEFAULT"
_Z16display_threads2Pf:
.text._Z16display_threads2Pf:
[----:B------:R-:W-:Y:S01]  /*0000*/  LDC R1, c[0x0][0x37c] ;  /* 0x0000df00ff017b82 */ /* 0x000fe20000000800 */
[----:B------:R-:W0:Y:S07]  /*0010*/  S2R R5, SR_TID.X ;  /* 0x0000000000057919 */ /* 0x000e2e0000002100 */
[----:B------:R-:W0:Y:S02]  /*0020*/  S2UR UR4, SR_CTAID.X ;  /* 0x00000000000479c3 */ /* 0x000e240000002500 */
[----:B0-----:R-:W-:-:S04]  /*0030*/  IADD3 R5, PT, PT, R5, UR4, RZ ;  /* 0x0000000405057c10 */ /* 0x001fc8000fffe0ff */
        /* <DEDUP_REMOVED lines=8> */
.L_x_1:
        /* <DEDUP_REMOVED lines=12> */
.L_x_4:


//--------------------- .text._Z16display_threads1Pf --------------------------
	.section	.text._Z16display_threads1Pf,"ax",@progbits
	.align	128
        .global         _Z16display_threads1Pf
        .type           _Z16display_threads1Pf,@function
        .size           _Z16display_threads1Pf,(.L_x_5 - _Z16display_threads1Pf)
        .other          _Z16display_threads1Pf,@"STO_CUDA_ENTRY STV_DEFAULT"
_Z16display_threads1Pf:
.text._Z16display_threads1Pf:
[----:B------:R-:W-:Y:S01]  /*0000*/  LDC R1, c[0x0][0x37c] ;  /* 0x0000df00ff017b82 */ /* 0x000fe20000000800 */
[----:B------:R-:W0:Y:S02]  /*0010*/  S2R R7, SR_TID.X ;  /* 0x0000000000077919 */ /* 0x000e240000002100 */
[----:B0-----:R-:W-:-:S13]  /*0020*/  ISETP.GT.U32.AND P0, PT, R7, 0x9, PT ;  /* 0x000000090700780c */ /* 0x001fda0003f04070 */
[----:B------:R-:W-:Y:S05]  /*0030*/  @P0 EXIT ;  /* 0x000000000000094d */ /* 0x000fea0003800000 */
[----:B------:R-:W0:Y:S01]  /*0040*/  LDC.64 R2, c[0x0][0x380] ;  /* 0x0000e000ff027b82 */ /* 0x000e220000000a00 */
[----:B------:R-:W1:Y:S01]  /*0050*/  LDCU.64 UR4, c[0x0][0x358] ;  /* 0x00006b00ff0477ac */ /* 0x000e620008000a00 */
[----:B------:R-:W-:Y:S01]  /*0060*/  I2FP.F32.U32 R5, R7 ;  /* 0x0000000700057245 */ /* 0x000fe20000201000 */
[----:B0-----:R-:W-:-:S05]  /*0070*/  IMAD.WIDE.U32 R2, R7, 0x4, R2 ;  /* 0x0000000407027825 */ /* 0x001fca00078e0002 */
[----:B-1----:R-:W-:Y:S01]  /*0080*/  STG.E desc[UR4][R2.64], R5 ;  /* 0x0000000502007986 */ /* 0x002fe2000c101904 */
[----:B------:R-:W-:Y:S05]  /*0090*/  EXIT ;  /* 0x000000000000794d */ /* 0x000fea0003800000 */
.L_x_2:
        /* <DEDUP_REMOVED lines=14> */
.L_x_5:


//--------------------- .nv.shared.reserved.0     --------------------------
	.section	.nv.shared.reserved.0,"aw",@nobits
	.weak		__nv_reservedSMEM_offset_0_alias
	.size		__nv_reservedSMEM_offset_0_alias, 0, 64
	.other		__nv_reservedSMEM_offset_0_alias,@"STO_CUDA_RESERVED_SHARED STV_DEFAULT"
__nv_reservedSMEM_offset_0_alias:
	.zero		0
	.zero		64


//--------------------- .nv.constant0._Z16display_threads3Pf --------------------------
	.section	.nv.constant0._Z16display_threads3Pf,"a",@progbits
	.sectionflags	@""
	.align	4
.nv.constant0._Z16display_threads3Pf:
	.zero		904


//--------------------- .nv.constant0._Z16display_threads2Pf --------------------------
	.section	.nv.constant0._Z16display_threads2Pf,"a",@progbits
	.sectionflags	@""
	.align	4
.nv.constant0._Z16display_threads2Pf:
	.zero		904


//--------------------- .nv.constant0._Z16display_threads1Pf --------------------------
	.section	.nv.constant0._Z16display_threads1Pf,"a",@progbits
	.sectionflags	@""
	.align	4
.nv.constant0._Z16display_threads1Pf:
	.zero		904


//--------------------- SYMBOLS --------------------------

	.type		.nv.reservedSmem.offset0,@object
	.size		.nv.reservedSmem.offset0,0x4
